	.headerflags	@"EF_CUDA_TEXMODE_UNIFIED EF_CUDA_64BIT_ADDRESS EF_CUDA_ACCELERATORS EF_CUDA_SM90 EF_CUDA_VIRTUAL_SM(EF_CUDA_SM90)"
	.elftype	@"ET_EXEC"


//--------------------- .nv.info                  --------------------------
	.section	.nv.info,"",@"SHT_CUDA_INFO"
	.align	4


	//----- nvinfo : EIATTR_REGCOUNT
	.align		4
        /*0000*/ 	.byte	0x04, 0x2f
        /*0002*/ 	.short	(.L_1 - .L_0)
	.align		4
.L_0:
        /*0004*/ 	.word	index@(triton_poi_fused_max_pool2d_with_indices_1)
        /*0008*/ 	.word	0x00000010


	//----- nvinfo : EIATTR_MIN_STACK_SIZE
	.align		4
.L_1:
        /*000c*/ 	.byte	0x04, 0x12
        /*000e*/ 	.short	(.L_3 - .L_2)
	.align		4
.L_2:
        /*0010*/ 	.word	index@(triton_poi_fused_max_pool2d_with_indices_1)
        /*0014*/ 	.word	0x00000000


	//----- nvinfo : EIATTR_FRAME_SIZE
	.align		4
.L_3:
        /*0018*/ 	.byte	0x04, 0x11
        /*001a*/ 	.short	(.L_5 - .L_4)
	.align		4
.L_4:
        /*001c*/ 	.word	index@(triton_poi_fused_max_pool2d_with_indices_1)
        /*0020*/ 	.word	0x00000000


	//----- nvinfo : EIATTR_MIN_STACK_SIZE
	.align		4
.L_5:
        /*0024*/ 	.byte	0x04, 0x12
        /*0026*/ 	.short	(.L_7 - .L_6)
	.align		4
.L_6:
        /*0028*/ 	.word	index@(triton_poi_fused_max_pool2d_with_indices_1)
        /*002c*/ 	.word	0x00000000
.L_7:


//--------------------- .nv.info.triton_poi_fused_max_pool2d_with_indices_1 --------------------------
	.section	.nv.info.triton_poi_fused_max_pool2d_with_indices_1,"",@"SHT_CUDA_INFO"
	.sectionflags	@""
	.align	4


	//----- nvinfo : EIATTR_CUDA_API_VERSION
	.align		4
        /*0000*/ 	.byte	0x04, 0x37
        /*0002*/ 	.short	(.L_9 - .L_8)
.L_8:
        /*0004*/ 	.word	0x0000007c


	//----- nvinfo : EIATTR_KPARAM_INFO
	.align		4
.L_9:
        /*0008*/ 	.byte	0x04, 0x17
        /*000a*/ 	.short	(.L_11 - .L_10)
.L_10:
        /*000c*/ 	.word	0x00000000
        /*0010*/ 	.short	0x0003
        /*0012*/ 	.short	0x0018
        /*0014*/ 	.byte	0x00, 0xf0, 0x11, 0x00


	//----- nvinfo : EIATTR_KPARAM_INFO
	.align		4
.L_11:
        /*0018*/ 	.byte	0x04, 0x17
        /*001a*/ 	.short	(.L_13 - .L_12)
.L_12:
        /*001c*/ 	.word	0x00000000
        /*0020*/ 	.short	0x0002
        /*0022*/ 	.short	0x0010
        /*0024*/ 	.byte	0x00, 0xf4, 0x21, 0x00


	//----- nvinfo : EIATTR_KPARAM_INFO
	.align		4
.L_13:
        /*0028*/ 	.byte	0x04, 0x17
        /*002a*/ 	.short	(.L_15 - .L_14)
.L_14:
        /*002c*/ 	.word	0x00000000
        /*0030*/ 	.short	0x0001
        /*0032*/ 	.short	0x0008
        /*0034*/ 	.byte	0x00, 0xf4, 0x21, 0x00


	//----- nvinfo : EIATTR_KPARAM_INFO
	.align		4
.L_15:
        /*0038*/ 	.byte	0x04, 0x17
        /*003a*/ 	.short	(.L_17 - .L_16)
.L_16:
        /*003c*/ 	.word	0x00000000
        /*0040*/ 	.short	0x0000
        /*0042*/ 	.short	0x0000
        /*0044*/ 	.byte	0x00, 0xf4, 0x21, 0x00


	//----- nvinfo : EIATTR_SPARSE_MMA_MASK
	.align		4
.L_17:
        /*0048*/ 	.byte	0x03, 0x50
        /*004a*/ 	.short	0x0000


	//----- nvinfo : EIATTR_MAXREG_COUNT
	.align		4
        /*004c*/ 	.byte	0x03, 0x1b
        /*004e*/ 	.short	0x00ff


	//----- nvinfo : EIATTR_EXIT_INSTR_OFFSETS
	.align		4
        /*0050*/ 	.byte	0x04, 0x1c
        /*0052*/ 	.short	(.L_19 - .L_18)


	//   ....[0]....
.L_18:
        /*0054*/ 	.word	0x00000200


	//   ....[1]....
        /*0058*/ 	.word	0x00000220


	//----- nvinfo : EIATTR_REQNTID
	.align		4
.L_19:
        /*005c*/ 	.byte	0x04, 0x10
        /*005e*/ 	.short	(.L_21 - .L_20)
.L_20:
        /*0060*/ 	.word	0x00000080
        /*0064*/ 	.word	0x00000001
        /*0068*/ 	.word	0x00000001


	//----- nvinfo : EIATTR_CBANK_PARAM_SIZE
	.align		4
.L_21:
        /*006c*/ 	.byte	0x03, 0x19
        /*006e*/ 	.short	0x001c


	//----- nvinfo : EIATTR_PARAM_CBANK
	.align		4
        /*0070*/ 	.byte	0x04, 0x0a
        /*0072*/ 	.short	(.L_23 - .L_22)
	.align		4
.L_22:
        /*0074*/ 	.word	index@(.nv.constant0.triton_poi_fused_max_pool2d_with_indices_1)
        /*0078*/ 	.short	0x0210
        /*007a*/ 	.short	0x001c


	//----- nvinfo : EIATTR_SW_WAR
	.align		4
.L_23:
        /*007c*/ 	.byte	0x04, 0x36
        /*007e*/ 	.short	(.L_25 - .L_24)
.L_24:
        /*0080*/ 	.word	0x00000008
.L_25:


//--------------------- .nv.callgraph             --------------------------
	.section	.nv.callgraph,"",@"SHT_CUDA_CALLGRAPH"
	.align	4
	.sectionentsize	8
	.align		4
        /*0000*/ 	.word	0x00000000
	.align		4
        /*0004*/ 	.word	0xffffffff
	.align		4
        /*0008*/ 	.word	0x00000000
	.align		4
        /*000c*/ 	.word	0xfffffffe
	.align		4
        /*0010*/ 	.word	0x00000000
	.align		4
        /*0014*/ 	.word	0xfffffffd
	.align		4
        /*0018*/ 	.word	0x00000000
	.align		4
        /*001c*/ 	.word	0xfffffffc


//--------------------- .text.triton_poi_fused_max_pool2d_with_indices_1 --------------------------
	.section	.text.triton_poi_fused_max_pool2d_with_indices_1,"ax",@progbits
	.align	128
        .global         triton_poi_fused_max_pool2d_with_indices_1
        .type           triton_poi_fused_max_pool2d_with_indices_1,@function
        .size           triton_poi_fused_max_pool2d_with_indices_1,(.L_x_1 - triton_poi_fused_max_pool2d_with_indices_1)
        .other          triton_poi_fused_max_pool2d_with_indices_1,@"STO_CUDA_ENTRY STV_DEFAULT"
triton_poi_fused_max_pool2d_with_indices_1:
.text.triton_poi_fused_max_pool2d_with_indices_1:
[----:B------:R-:W0:Y:S02]  /*0000*/  LDC R1, c[0x0][0x28] ;  /* 0x00000a00ff017b82 */ /* 0x000e240000000800 */
[----:B------:R-:W1:Y:S01]  /*0010*/  S2R R0, SR_TID.X ;  /* 0x0000000000007919 */ /* 0x000e620000002100 */
[----:B------:R-:W2:Y:S01]  /*0020*/  LDC.64 R2, c[0x0][0x210] ;  /* 0x00008400ff027b82 */ /* 0x000ea20000000a00 */
[----:B------:R-:W-:Y:S01]  /*0030*/  IMAD.MOV.U32 R4, RZ, RZ, RZ ;  /* 0x000000ffff047224 */ /* 0x000fe200078e00ff */
[----:B------:R-:W-:Y:S01]  /*0040*/  ULDC.64 UR4, c[0x0][0x208] ;  /* 0x0000820000047ab9 */ /* 0x000fe20000000a00 */
[----:B------:R-:W3:Y:S01]  /*0050*/  S2R R9, SR_CTAID.X ;  /* 0x0000000000097919 */ /* 0x000ee20000002500 */
[----:B------:R-:W-:-:S04]  /*0060*/  ULDC.64 UR6, c[0x0][0x218] ;  /* 0x0000860000067ab9 */ /* 0x000fc80000000a00 */
[----:B------:R-:W4:Y:S01]  /*0070*/  LDC.64 R6, c[0x0][0x220] ;  /* 0x00008800ff067b82 */ /* 0x000f220000000a00 */
[----:B-1----:R-:W-:-:S05]  /*0080*/  LOP3.LUT R0, R0, 0x7f, RZ, 0xc0, !PT ;  /* 0x0000007f00007812 */ /* 0x002fca00078ec0ff */
[----:B---3--:R-:W-:-:S04]  /*0090*/  IMAD R9, R9, 0x80, R0 ;  /* 0x0000008009097824 */ /* 0x008fc800078e0200 */
[C---:B------:R-:W-:Y:S01]  /*00a0*/  IMAD.HI R0, R9.reuse, 0x66666667, RZ ;  /* 0x6666666709007827 */ /* 0x040fe200078e02ff */
[----:B------:R-:W-:-:S04]  /*00b0*/  ISETP.GE.AND P0, PT, R9, 0x140, PT ;  /* 0x000001400900780c */ /* 0x000fc80003f06270 */
[----:B------:R-:W-:-:S04]  /*00c0*/  SHF.R.S32.HI R5, RZ, 0x1, R0 ;  /* 0x00000001ff057819 */ /* 0x000fc80000011400 */
[----:B------:R-:W-:-:S05]  /*00d0*/  LEA.HI R0, R0, R5, RZ, 0x1 ;  /* 0x0000000500007211 */ /* 0x000fca00078f08ff */
[----:B------:R-:W-:-:S05]  /*00e0*/  IMAD R5, R0, -0x5, R9 ;  /* 0xfffffffb00057824 */ /* 0x000fca00078e0209 */
[C---:B------:R-:W-:Y:S02]  /*00f0*/  ISETP.GT.AND P1, PT, R5.reuse, RZ, !P0 ;  /* 0x000000ff0500720c */ /* 0x040fe40004724270 */
[----:B------:R-:W-:Y:S01]  /*0100*/  ISETP.LT.U32.AND P2, PT, R5, 0x4, !P0 ;  /* 0x000000040500780c */ /* 0x000fe20004741070 */
[----:B------:R-:W-:Y:S02]  /*0110*/  IMAD R5, R0, 0x4, R5 ;  /* 0x0000000400057824 */ /* 0x000fe400078e0205 */
[----:B------:R-:W-:Y:S02]  /*0120*/  IMAD.MOV.U32 R0, RZ, RZ, RZ ;  /* 0x000000ffff007224 */ /* 0x000fe400078e00ff */
[----:B--2---:R-:W-:-:S06]  /*0130*/  IMAD.WIDE R2, R5, 0x4, R2 ;  /* 0x0000000405027825 */ /* 0x004fcc00078e0202 */
[----:B------:R-:W2:Y:S04]  /*0140*/  @P1 LDG.E R0, desc[UR4][R2.64+-0x4] ;  /* 0xfffffc0402001981 */ /* 0x000ea8000c1e1900 */
[----:B------:R4:W3:Y:S02]  /*0150*/  @P2 LDG.E R4, desc[UR4][R2.64] ;  /* 0x0000000402042981 */ /* 0x0008e4000c1e1900 */
[----:B----4-:R-:W-:Y:S01]  /*0160*/  IMAD.WIDE R2, R9, 0x4, R6 ;  /* 0x0000000409027825 */ /* 0x010fe200078e0206 */
[----:B--2---:R-:W-:Y:S02]  /*0170*/  SEL R0, R0, 0xff800000, P1 ;  /* 0xff80000000007807 */ /* 0x004fe40000800000 */
[----:B---3--:R-:W-:Y:S02]  /*0180*/  SEL R11, R4, 0xff800000, P2 ;  /* 0xff800000040b7807 */ /* 0x008fe40001000000 */
[----:B------:R-:W-:-:S02]  /*0190*/  IADD3 R4, P1, R9, UR6, RZ ;  /* 0x0000000609047c10 */ /* 0x000fc4000ff3e0ff */
[----:B------:R-:W-:Y:S02]  /*01a0*/  FSETP.GT.AND P2, PT, R11, R0, PT ;  /* 0x000000000b00720b */ /* 0x000fe40003f44000 */
[----:B------:R-:W-:Y:S02]  /*01b0*/  LEA.HI.X.SX32 R5, R9, UR7, 0x1, P1 ;  /* 0x0000000709057c11 */ /* 0x000fe400088f0eff */
[----:B------:R-:W-:Y:S02]  /*01c0*/  SEL R13, RZ, 0x1, !P2 ;  /* 0x00000001ff0d7807 */ /* 0x000fe40005000000 */
[----:B------:R-:W-:-:S03]  /*01d0*/  FSETP.NAN.AND P3, PT, R11, R11, PT ;  /* 0x0000000b0b00720b */ /* 0x000fc60003f68000 */
[----:B------:R1:W-:Y:S04]  /*01e0*/  @!P0 STG.E.U8 desc[UR4][R4.64], R13 ;  /* 0x0000000d04008986 */ /* 0x0003e8000c101104 */
[----:B------:R-:W-:Y:S01]  /*01f0*/  @!P2 SEL R11, R11, R0, P3 ;  /* 0x000000000b0ba207 */ /* 0x000fe20001800000 */
[----:B------:R-:W-:Y:S06]  /*0200*/  @P0 EXIT ;  /* 0x000000000000094d */ /* 0x000fec0003800000 */
[----:B------:R-:W-:Y:S01]  /*0210*/  STG.E desc[UR4][R2.64], R11 ;  /* 0x0000000b02007986 */ /* 0x000fe2000c101904 */
[----:B------:R-:W-:Y:S05]  /*0220*/  EXIT ;  /* 0x000000000000794d */ /* 0x000fea0003800000 */
.L_x_0:
[----:B------:R-:W-:-:S00]  /*0230*/  BRA `(.L_x_0) ;  /* 0xfffffffc00fc7947 */ /* 0x000fc0000383ffff */
[----:B------:R-:W-:-:S00]  /*0240*/  NOP ;  /* 0x0000000000007918 */ /* 0x000fc00000000000 */
        /* <DEDUP_REMOVED lines=11> */
.L_x_1:


//--------------------- .nv.constant0.triton_poi_fused_max_pool2d_with_indices_1 --------------------------
	.section	.nv.constant0.triton_poi_fused_max_pool2d_with_indices_1,"a",@progbits
	.sectionflags	@""
	.align	4
.nv.constant0.triton_poi_fused_max_pool2d_with_indices_1:
	.zero		556
